	.headerflags	@"EF_CUDA_TEXMODE_UNIFIED EF_CUDA_64BIT_ADDRESS EF_CUDA_ACCELERATORS EF_CUDA_SM90 EF_CUDA_VIRTUAL_SM(EF_CUDA_SM90)"
	.elftype	@"ET_EXEC"


//--------------------- .nv.info                  --------------------------
	.section	.nv.info,"",@"SHT_CUDA_INFO"
	.align	4


	//----- nvinfo : EIATTR_REGCOUNT
	.align		4
        /*0000*/ 	.byte	0x04, 0x2f
        /*0002*/ 	.short	(.L_1 - .L_0)
	.align		4
.L_0:
        /*0004*/ 	.word	index@(triton_poi_fused_convolution_10)
        /*0008*/ 	.word	0x0000000c


	//----- nvinfo : EIATTR_MIN_STACK_SIZE
	.align		4
.L_1:
        /*000c*/ 	.byte	0x04, 0x12
        /*000e*/ 	.short	(.L_3 - .L_2)
	.align		4
.L_2:
        /*0010*/ 	.word	index@(triton_poi_fused_convolution_10)
        /*0014*/ 	.word	0x00000000


	//----- nvinfo : EIATTR_FRAME_SIZE
	.align		4
.L_3:
        /*0018*/ 	.byte	0x04, 0x11
        /*001a*/ 	.short	(.L_5 - .L_4)
	.align		4
.L_4:
        /*001c*/ 	.word	index@(triton_poi_fused_convolution_10)
        /*0020*/ 	.word	0x00000000


	//----- nvinfo : EIATTR_MIN_STACK_SIZE
	.align		4
.L_5:
        /*0024*/ 	.byte	0x04, 0x12
        /*0026*/ 	.short	(.L_7 - .L_6)
	.align		4
.L_6:
        /*0028*/ 	.word	index@(triton_poi_fused_convolution_10)
        /*002c*/ 	.word	0x00000000
.L_7:


//--------------------- .nv.info.triton_poi_fused_convolution_10 --------------------------
	.section	.nv.info.triton_poi_fused_convolution_10,"",@"SHT_CUDA_INFO"
	.sectionflags	@""
	.align	4


	//----- nvinfo : EIATTR_CUDA_API_VERSION
	.align		4
        /*0000*/ 	.byte	0x04, 0x37
        /*0002*/ 	.short	(.L_9 - .L_8)
.L_8:
        /*0004*/ 	.word	0x0000007c


	//----- nvinfo : EIATTR_KPARAM_INFO
	.align		4
.L_9:
        /*0008*/ 	.byte	0x04, 0x17
        /*000a*/ 	.short	(.L_11 - .L_10)
.L_10:
        /*000c*/ 	.word	0x00000000
        /*0010*/ 	.short	0x0002
        /*0012*/ 	.short	0x0010
        /*0014*/ 	.byte	0x00, 0xf0, 0x11, 0x00


	//----- nvinfo : EIATTR_KPARAM_INFO
	.align		4
.L_11:
        /*0018*/ 	.byte	0x04, 0x17
        /*001a*/ 	.short	(.L_13 - .L_12)
.L_12:
        /*001c*/ 	.word	0x00000000
        /*0020*/ 	.short	0x0001
        /*0022*/ 	.short	0x0008
        /*0024*/ 	.byte	0x00, 0xf4, 0x21, 0x00


	//----- nvinfo : EIATTR_KPARAM_INFO
	.align		4
.L_13:
        /*0028*/ 	.byte	0x04, 0x17
        /*002a*/ 	.short	(.L_15 - .L_14)
.L_14:
        /*002c*/ 	.word	0x00000000
        /*0030*/ 	.short	0x0000
        /*0032*/ 	.short	0x0000
        /*0034*/ 	.byte	0x00, 0xf4, 0x21, 0x00


	//----- nvinfo : EIATTR_SPARSE_MMA_MASK
	.align		4
.L_15:
        /*0038*/ 	.byte	0x03, 0x50
        /*003a*/ 	.short	0x0000


	//----- nvinfo : EIATTR_MAXREG_COUNT
	.align		4
        /*003c*/ 	.byte	0x03, 0x1b
        /*003e*/ 	.short	0x00ff


	//----- nvinfo : EIATTR_EXIT_INSTR_OFFSETS
	.align		4
        /*0040*/ 	.byte	0x04, 0x1c
        /*0042*/ 	.short	(.L_17 - .L_16)


	//   ....[0]....
.L_16:
        /*0044*/ 	.word	0x000001c0


	//   ....[1]....
        /*0048*/ 	.word	0x000001e0


	//----- nvinfo : EIATTR_REQNTID
	.align		4
.L_17:
        /*004c*/ 	.byte	0x04, 0x10
        /*004e*/ 	.short	(.L_19 - .L_18)
.L_18:
        /*0050*/ 	.word	0x00000080
        /*0054*/ 	.word	0x00000001
        /*0058*/ 	.word	0x00000001


	//----- nvinfo : EIATTR_CBANK_PARAM_SIZE
	.align		4
.L_19:
        /*005c*/ 	.byte	0x03, 0x19
        /*005e*/ 	.short	0x0014


	//----- nvinfo : EIATTR_PARAM_CBANK
	.align		4
        /*0060*/ 	.byte	0x04, 0x0a
        /*0062*/ 	.short	(.L_21 - .L_20)
	.align		4
.L_20:
        /*0064*/ 	.word	index@(.nv.constant0.triton_poi_fused_convolution_10)
        /*0068*/ 	.short	0x0210
        /*006a*/ 	.short	0x0014


	//----- nvinfo : EIATTR_SW_WAR
	.align		4
.L_21:
        /*006c*/ 	.byte	0x04, 0x36
        /*006e*/ 	.short	(.L_23 - .L_22)
.L_22:
        /*0070*/ 	.word	0x00000008
.L_23:


//--------------------- .nv.callgraph             --------------------------
	.section	.nv.callgraph,"",@"SHT_CUDA_CALLGRAPH"
	.align	4
	.sectionentsize	8
	.align		4
        /*0000*/ 	.word	0x00000000
	.align		4
        /*0004*/ 	.word	0xffffffff
	.align		4
        /*0008*/ 	.word	0x00000000
	.align		4
        /*000c*/ 	.word	0xfffffffe
	.align		4
        /*0010*/ 	.word	0x00000000
	.align		4
        /*0014*/ 	.word	0xfffffffd
	.align		4
        /*0018*/ 	.word	0x00000000
	.align		4
        /*001c*/ 	.word	0xfffffffc


//--------------------- .text.triton_poi_fused_convolution_10 --------------------------
	.section	.text.triton_poi_fused_convolution_10,"ax",@progbits
	.align	128
        .global         triton_poi_fused_convolution_10
        .type           triton_poi_fused_convolution_10,@function
        .size           triton_poi_fused_convolution_10,(.L_x_1 - triton_poi_fused_convolution_10)
        .other          triton_poi_fused_convolution_10,@"STO_CUDA_ENTRY STV_DEFAULT"
triton_poi_fused_convolution_10:
.text.triton_poi_fused_convolution_10:
[----:B------:R-:W0:Y:S02]  /*0000*/  LDC R1, c[0x0][0x28] ;  /* 0x00000a00ff017b82 */ /* 0x000e240000000800 */
[----:B------:R-:W1:Y:S01]  /*0010*/  S2R R0, SR_TID.X ;  /* 0x0000000000007919 */ /* 0x000e620000002100 */
[----:B------:R-:W2:Y:S01]  /*0020*/  LDC.64 R2, c[0x0][0x210] ;  /* 0x00008400ff027b82 */ /* 0x000ea20000000a00 */
[----:B------:R-:W-:Y:S01]  /*0030*/  ULDC.64 UR4, c[0x0][0x208] ;  /* 0x0000820000047ab9 */ /* 0x000fe20000000a00 */
[----:B------:R-:W3:Y:S06]  /*0040*/  S2R R7, SR_CTAID.X ;  /* 0x0000000000077919 */ /* 0x000eec0000002500 */
[----:B------:R-:W4:Y:S01]  /*0050*/  LDC.64 R4, c[0x0][0x218] ;  /* 0x00008600ff047b82 */ /* 0x000f220000000a00 */
[----:B-1----:R-:W-:Y:S01]  /*0060*/  IMAD.SHL.U32 R0, R0, 0x2, RZ ;  /* 0x0000000200007824 */ /* 0x002fe200078e00ff */
[----:B---3--:R-:W-:-:S04]  /*0070*/  SHF.R.S32.HI R6, RZ, 0x17, R7 ;  /* 0x00000017ff067819 */ /* 0x008fc80000011407 */
[----:B------:R-:W-:Y:S02]  /*0080*/  LOP3.LUT R0, R0, 0xfe, RZ, 0xc0, !PT ;  /* 0x000000fe00007812 */ /* 0x000fe400078ec0ff */
[----:B------:R-:W-:-:S03]  /*0090*/  SGXT R6, R6, 0x1 ;  /* 0x000000010606781a */ /* 0x000fc60000000200 */
[----:B------:R-:W-:-:S04]  /*00a0*/  IMAD R7, R7, 0x100, R0 ;  /* 0x0000010007077824 */ /* 0x000fc800078e0200 */
[C---:B--2---:R-:W-:Y:S01]  /*00b0*/  IMAD.WIDE R2, R7.reuse, 0x4, R2 ;  /* 0x0000000407027825 */ /* 0x044fe200078e0202 */
[----:B------:R-:W-:Y:S02]  /*00c0*/  LEA.HI R6, R6, R7, RZ, 0x2 ;  /* 0x0000000706067211 */ /* 0x000fe400078f10ff */
[----:B------:R-:W-:Y:S02]  /*00d0*/  ISETP.GE.AND P0, PT, R7, 0x800, PT ;  /* 0x000008000700780c */ /* 0x000fe40003f06270 */
[--C-:B------:R-:W-:Y:S02]  /*00e0*/  SHF.R.S32.HI R0, RZ, 0x2, R6.reuse ;  /* 0x00000002ff007819 */ /* 0x100fe40000011406 */
[----:B------:R-:W-:Y:S02]  /*00f0*/  SHF.R.S32.HI R9, RZ, 0x1f, R6 ;  /* 0x0000001fff097819 */ /* 0x000fe40000011406 */
[----:B------:R-:W-:Y:S02]  /*0100*/  CS2R R6, SRZ ;  /* 0x0000000000067805 */ /* 0x000fe4000001ff00 */
[----:B------:R-:W-:-:S04]  /*0110*/  LEA.HI R9, R9, R0, RZ, 0x7 ;  /* 0x0000000009097211 */ /* 0x000fc800078f38ff */
[----:B------:R-:W-:Y:S01]  /*0120*/  LOP3.LUT R9, R9, 0xffffff80, RZ, 0xc0, !PT ;  /* 0xffffff8009097812 */ /* 0x000fe200078ec0ff */
[----:B------:R-:W2:Y:S04]  /*0130*/  @!P0 LDG.E.64 R6, desc[UR4][R2.64] ;  /* 0x0000000402068981 */ /* 0x000ea8000c1e1b00 */
[----:B------:R-:W-:Y:S02]  /*0140*/  IMAD.IADD R9, R0, 0x1, -R9 ;  /* 0x0000000100097824 */ /* 0x000fe400078e0a09 */
[----:B------:R-:W-:Y:S02]  /*0150*/  IMAD.MOV.U32 R0, RZ, RZ, RZ ;  /* 0x000000ffff007224 */ /* 0x000fe400078e00ff */
[----:B----4-:R-:W-:-:S04]  /*0160*/  IMAD.WIDE R4, R9, 0x4, R4 ;  /* 0x0000000409047825 */ /* 0x010fc800078e0204 */
[----:B------:R-:W-:Y:S01]  /*0170*/  IMAD.MOV.U32 R9, RZ, RZ, RZ ;  /* 0x000000ffff097224 */ /* 0x000fe200078e00ff */
[----:B------:R-:W2:Y:S05]  /*0180*/  @!P0 LDG.E.EL R0, desc[UR4][R4.64] ;  /* 0x0000000404008981 */ /* 0x000eaa000c2e1900 */
[----:B------:R-:W3:Y:S01]  /*0190*/  @!P0 LDG.E.EL R9, desc[UR4][R4.64] ;  /* 0x0000000404098981 */ /* 0x000ee2000c2e1900 */
[----:B--2---:R-:W-:Y:S01]  /*01a0*/  FADD R7, R0, R7 ;  /* 0x0000000700077221 */ /* 0x004fe20000000000 */
[----:B---3--:R-:W-:Y:S01]  /*01b0*/  FADD R6, R9, R6 ;  /* 0x0000000609067221 */ /* 0x008fe20000000000 */
[----:B------:R-:W-:Y:S06]  /*01c0*/  @P0 EXIT ;  /* 0x000000000000094d */ /* 0x000fec0003800000 */
[----:B------:R-:W-:Y:S01]  /*01d0*/  STG.E.64 desc[UR4][R2.64], R6 ;  /* 0x0000000602007986 */ /* 0x000fe2000c101b04 */
[----:B------:R-:W-:Y:S05]  /*01e0*/  EXIT ;  /* 0x000000000000794d */ /* 0x000fea0003800000 */
.L_x_0:
[----:B------:R-:W-:-:S00]  /*01f0*/  BRA `(.L_x_0) ;  /* 0xfffffffc00fc7947 */ /* 0x000fc0000383ffff */
[----:B------:R-:W-:-:S00]  /*0200*/  NOP ;  /* 0x0000000000007918 */ /* 0x000fc00000000000 */
[----:B------:R-:W-:-:S00]  /*0210*/  NOP ;  /* 0x0000000000007918 */ /* 0x000fc00000000000 */
[----:B------:R-:W-:-:S00]  /*0220*/  NOP ;  /* 0x0000000000007918 */ /* 0x000fc00000000000 */
[----:B------:R-:W-:-:S00]  /*0230*/  NOP ;  /* 0x0000000000007918 */ /* 0x000fc00000000000 */
[----:B------:R-:W-:-:S00]  /*0240*/  NOP ;  /* 0x0000000000007918 */ /* 0x000fc00000000000 */
[----:B------:R-:W-:-:S00]  /*0250*/  NOP ;  /* 0x0000000000007918 */ /* 0x000fc00000000000 */
[----:B------:R-:W-:-:S00]  /*0260*/  NOP ;  /* 0x0000000000007918 */ /* 0x000fc00000000000 */
[----:B------:R-:W-:-:S00]  /*0270*/  NOP ;  /* 0x0000000000007918 */ /* 0x000fc00000000000 */
.L_x_1:


//--------------------- .nv.constant0.triton_poi_fused_convolution_10 --------------------------
	.section	.nv.constant0.triton_poi_fused_convolution_10,"a",@progbits
	.sectionflags	@""
	.align	4
.nv.constant0.triton_poi_fused_convolution_10:
	.zero		548
